	.headerflags	@"EF_CUDA_TEXMODE_UNIFIED EF_CUDA_64BIT_ADDRESS EF_CUDA_ACCELERATORS EF_CUDA_SM90 EF_CUDA_VIRTUAL_SM(EF_CUDA_SM90)"
	.elftype	@"ET_EXEC"


//--------------------- .nv.info                  --------------------------
	.section	.nv.info,"",@"SHT_CUDA_INFO"
	.align	4


	//----- nvinfo : EIATTR_REGCOUNT
	.align		4
        /*0000*/ 	.byte	0x04, 0x2f
        /*0002*/ 	.short	(.L_1 - .L_0)
	.align		4
.L_0:
        /*0004*/ 	.word	index@(triton_per_fused_abs_add_div_mul_sub_sum_0)
        /*0008*/ 	.word	0x00000018


	//----- nvinfo : EIATTR_MIN_STACK_SIZE
	.align		4
.L_1:
        /*000c*/ 	.byte	0x04, 0x12
        /*000e*/ 	.short	(.L_3 - .L_2)
	.align		4
.L_2:
        /*0010*/ 	.word	index@(triton_per_fused_abs_add_div_mul_sub_sum_0)
        /*0014*/ 	.word	0x00000000


	//----- nvinfo : EIATTR_FRAME_SIZE
	.align		4
.L_3:
        /*0018*/ 	.byte	0x04, 0x11
        /*001a*/ 	.short	(.L_5 - .L_4)
	.align		4
.L_4:
        /*001c*/ 	.word	index@(triton_per_fused_abs_add_div_mul_sub_sum_0)
        /*0020*/ 	.word	0x00000000


	//----- nvinfo : EIATTR_MIN_STACK_SIZE
	.align		4
.L_5:
        /*0024*/ 	.byte	0x04, 0x12
        /*0026*/ 	.short	(.L_7 - .L_6)
	.align		4
.L_6:
        /*0028*/ 	.word	index@(triton_per_fused_abs_add_div_mul_sub_sum_0)
        /*002c*/ 	.word	0x00000000
.L_7:


//--------------------- .nv.info.triton_per_fused_abs_add_div_mul_sub_sum_0 --------------------------
	.section	.nv.info.triton_per_fused_abs_add_div_mul_sub_sum_0,"",@"SHT_CUDA_INFO"
	.sectionflags	@""
	.align	4


	//----- nvinfo : EIATTR_CUDA_API_VERSION
	.align		4
        /*0000*/ 	.byte	0x04, 0x37
        /*0002*/ 	.short	(.L_9 - .L_8)
.L_8:
        /*0004*/ 	.word	0x0000007c


	//----- nvinfo : EIATTR_KPARAM_INFO
	.align		4
.L_9:
        /*0008*/ 	.byte	0x04, 0x17
        /*000a*/ 	.short	(.L_11 - .L_10)
.L_10:
        /*000c*/ 	.word	0x00000000
        /*0010*/ 	.short	0x0004
        /*0012*/ 	.short	0x0020
        /*0014*/ 	.byte	0x00, 0xf0, 0x11, 0x00


	//----- nvinfo : EIATTR_KPARAM_INFO
	.align		4
.L_11:
        /*0018*/ 	.byte	0x04, 0x17
        /*001a*/ 	.short	(.L_13 - .L_12)
.L_12:
        /*001c*/ 	.word	0x00000000
        /*0020*/ 	.short	0x0003
        /*0022*/ 	.short	0x0018
        /*0024*/ 	.byte	0x00, 0xf4, 0x21, 0x00


	//----- nvinfo : EIATTR_KPARAM_INFO
	.align		4
.L_13:
        /*0028*/ 	.byte	0x04, 0x17
        /*002a*/ 	.short	(.L_15 - .L_14)
.L_14:
        /*002c*/ 	.word	0x00000000
        /*0030*/ 	.short	0x0002
        /*0032*/ 	.short	0x0010
        /*0034*/ 	.byte	0x00, 0xf4, 0x21, 0x00


	//----- nvinfo : EIATTR_KPARAM_INFO
	.align		4
.L_15:
        /*0038*/ 	.byte	0x04, 0x17
        /*003a*/ 	.short	(.L_17 - .L_16)
.L_16:
        /*003c*/ 	.word	0x00000000
        /*0040*/ 	.short	0x0001
        /*0042*/ 	.short	0x0008
        /*0044*/ 	.byte	0x00, 0xf4, 0x21, 0x00


	//----- nvinfo : EIATTR_KPARAM_INFO
	.align		4
.L_17:
        /*0048*/ 	.byte	0x04, 0x17
        /*004a*/ 	.short	(.L_19 - .L_18)
.L_18:
        /*004c*/ 	.word	0x00000000
        /*0050*/ 	.short	0x0000
        /*0052*/ 	.short	0x0000
        /*0054*/ 	.byte	0x00, 0xf4, 0x21, 0x00


	//----- nvinfo : EIATTR_SPARSE_MMA_MASK
	.align		4
.L_19:
        /*0058*/ 	.byte	0x03, 0x50
        /*005a*/ 	.short	0x0000


	//----- nvinfo : EIATTR_MAXREG_COUNT
	.align		4
        /*005c*/ 	.byte	0x03, 0x1b
        /*005e*/ 	.short	0x00ff


	//----- nvinfo : EIATTR_COOP_GROUP_MASK_REGIDS
	.align		4
        /*0060*/ 	.byte	0x04, 0x29
        /*0062*/ 	.short	(.L_21 - .L_20)


	//   ....[0]....
.L_20:
        /*0064*/ 	.word	0xffffffff


	//   ....[1]....
        /*0068*/ 	.word	0xffffffff


	//   ....[2]....
        /*006c*/ 	.word	0xffffffff


	//   ....[3]....
        /*0070*/ 	.word	0xffffffff


	//   ....[4]....
        /*0074*/ 	.word	0xffffffff


	//   ....[5]....
        /*0078*/ 	.word	0xffffffff


	//   ....[6]....
        /*007c*/ 	.word	0xffffffff


	//   ....[7]....
        /*0080*/ 	.word	0xffffffff


	//   ....[8]....
        /*0084*/ 	.word	0xffffffff


	//   ....[9]....
        /*0088*/ 	.word	0xffffffff


	//   ....[10]....
        /*008c*/ 	.word	0xffffffff


	//   ....[11]....
        /*0090*/ 	.word	0xffffffff


	//----- nvinfo : EIATTR_COOP_GROUP_INSTR_OFFSETS
	.align		4
.L_21:
        /*0094*/ 	.byte	0x04, 0x28
        /*0096*/ 	.short	(.L_23 - .L_22)


	//   ....[0]....
.L_22:
        /*0098*/ 	.word	0x000001e0


	//   ....[1]....
        /*009c*/ 	.word	0x000001f0


	//   ....[2]....
        /*00a0*/ 	.word	0x00000220


	//   ....[3]....
        /*00a4*/ 	.word	0x00000230


	//   ....[4]....
        /*00a8*/ 	.word	0x00000260


	//   ....[5]....
        /*00ac*/ 	.word	0x00000270


	//   ....[6]....
        /*00b0*/ 	.word	0x000002b0


	//   ....[7]....
        /*00b4*/ 	.word	0x000002f0


	//   ....[8]....
        /*00b8*/ 	.word	0x00000330


	//   ....[9]....
        /*00bc*/ 	.word	0x00000370


	//   ....[10]....
        /*00c0*/ 	.word	0x000003a0


	//   ....[11]....
        /*00c4*/ 	.word	0x00000440


	//----- nvinfo : EIATTR_EXIT_INSTR_OFFSETS
	.align		4
.L_23:
        /*00c8*/ 	.byte	0x04, 0x1c
        /*00ca*/ 	.short	(.L_25 - .L_24)


	//   ....[0]....
.L_24:
        /*00cc*/ 	.word	0x000004f0


	//   ....[1]....
        /*00d0*/ 	.word	0x00000580


	//----- nvinfo : EIATTR_REQNTID
	.align		4
.L_25:
        /*00d4*/ 	.byte	0x04, 0x10
        /*00d6*/ 	.short	(.L_27 - .L_26)
.L_26:
        /*00d8*/ 	.word	0x00000040
        /*00dc*/ 	.word	0x00000001
        /*00e0*/ 	.word	0x00000001


	//----- nvinfo : EIATTR_CBANK_PARAM_SIZE
	.align		4
.L_27:
        /*00e4*/ 	.byte	0x03, 0x19
        /*00e6*/ 	.short	0x0024


	//----- nvinfo : EIATTR_PARAM_CBANK
	.align		4
        /*00e8*/ 	.byte	0x04, 0x0a
        /*00ea*/ 	.short	(.L_29 - .L_28)
	.align		4
.L_28:
        /*00ec*/ 	.word	index@(.nv.constant0.triton_per_fused_abs_add_div_mul_sub_sum_0)
        /*00f0*/ 	.short	0x0210
        /*00f2*/ 	.short	0x0024


	//----- nvinfo : EIATTR_SW_WAR
	.align		4
.L_29:
        /*00f4*/ 	.byte	0x04, 0x36
        /*00f6*/ 	.short	(.L_31 - .L_30)
.L_30:
        /*00f8*/ 	.word	0x00000008
.L_31:


//--------------------- .nv.callgraph             --------------------------
	.section	.nv.callgraph,"",@"SHT_CUDA_CALLGRAPH"
	.align	4
	.sectionentsize	8
	.align		4
        /*0000*/ 	.word	0x00000000
	.align		4
        /*0004*/ 	.word	0xffffffff
	.align		4
        /*0008*/ 	.word	0x00000000
	.align		4
        /*000c*/ 	.word	0xfffffffe
	.align		4
        /*0010*/ 	.word	0x00000000
	.align		4
        /*0014*/ 	.word	0xfffffffd
	.align		4
        /*0018*/ 	.word	0x00000000
	.align		4
        /*001c*/ 	.word	0xfffffffc


//--------------------- .text.triton_per_fused_abs_add_div_mul_sub_sum_0 --------------------------
	.section	.text.triton_per_fused_abs_add_div_mul_sub_sum_0,"ax",@progbits
	.sectionflags	@"SHF_BARRIERS=1"
	.align	128
        .global         triton_per_fused_abs_add_div_mul_sub_sum_0
        .type           triton_per_fused_abs_add_div_mul_sub_sum_0,@function
        .size           triton_per_fused_abs_add_div_mul_sub_sum_0,(.L_x_1 - triton_per_fused_abs_add_div_mul_sub_sum_0)
        .other          triton_per_fused_abs_add_div_mul_sub_sum_0,@"STO_CUDA_ENTRY STV_DEFAULT"
triton_per_fused_abs_add_div_mul_sub_sum_0:
.text.triton_per_fused_abs_add_div_mul_sub_sum_0:
[----:B------:R-:W0:Y:S02]  /*0000*/  LDC R1, c[0x0][0x28] ;  /* 0x00000a00ff017b82 */ /* 0x000e240000000800 */
[----:B------:R-:W1:Y:S01]  /*0010*/  S2R R16, SR_TID.X ;  /* 0x0000000000107919 */ /* 0x000e620000002100 */
[----:B------:R-:W2:Y:S01]  /*0020*/  LDC.64 R4, c[0x0][0x218] ;  /* 0x00008600ff047b82 */ /* 0x000ea20000000a00 */
[----:B------:R-:W-:-:S07]  /*0030*/  ULDC.64 UR6, c[0x0][0x208] ;  /* 0x0000820000067ab9 */ /* 0x000fce0000000a00 */
[----:B------:R-:W3:Y:S08]  /*0040*/  LDC.64 R8, c[0x0][0x220] ;  /* 0x00008800ff087b82 */ /* 0x000ef00000000a00 */
[----:B------:R-:W4:Y:S01]  /*0050*/  LDC.64 R12, c[0x0][0x228] ;  /* 0x00008a00ff0c7b82 */ /* 0x000f220000000a00 */
[----:B-1----:R-:W-:-:S04]  /*0060*/  SHF.L.U32 R0, R16, 0x2, RZ ;  /* 0x0000000210007819 */ /* 0x002fc800000006ff */
[----:B------:R-:W-:-:S05]  /*0070*/  LOP3.LUT R7, R0, 0xfc, RZ, 0xc0, !PT ;  /* 0x000000fc00077812 */ /* 0x000fca00078ec0ff */
[----:B--2---:R-:W-:-:S04]  /*0080*/  IMAD.WIDE.U32 R4, R7, 0x4, R4 ;  /* 0x0000000407047825 */ /* 0x004fc800078e0004 */
[----:B---3--:R-:W-:-:S04]  /*0090*/  IMAD.WIDE.U32 R8, R7, 0x4, R8 ;  /* 0x0000000407087825 */ /* 0x008fc800078e0008 */
[----:B----4-:R-:W-:Y:S02]  /*00a0*/  IMAD.WIDE.U32 R12, R7, 0x4, R12 ;  /* 0x00000004070c7825 */ /* 0x010fe400078e000c */
[----:B------:R-:W2:Y:S04]  /*00b0*/  LDG.E.128 R4, desc[UR6][R4.64] ;  /* 0x0000000604047981 */ /* 0x000ea8000c1e1d00 */
[----:B------:R-:W2:Y:S04]  /*00c0*/  LDG.E.128 R8, desc[UR6][R8.64] ;  /* 0x0000000608087981 */ /* 0x000ea8000c1e1d00 */
[----:B------:R-:W3:Y:S01]  /*00d0*/  LDG.E.128 R12, desc[UR6][R12.64] ;  /* 0x000000060c0c7981 */ /* 0x000ee2000c1e1d00 */
[----:B------:R-:W1:Y:S01]  /*00e0*/  S2UR UR5, SR_CgaCtaId ;  /* 0x00000000000579c3 */ /* 0x000e620000008800 */
[C---:B------:R-:W-:Y:S01]  /*00f0*/  LOP3.LUT P1, RZ, R16.reuse, 0x1f, RZ, 0xc0, !PT ;  /* 0x0000001f10ff7812 */ /* 0x040fe2000782c0ff */
[----:B------:R-:W-:Y:S01]  /*0100*/  UMOV UR4, 0x400 ;  /* 0x0000040000047882 */ /* 0x000fe20000000000 */
[----:B------:R-:W-:Y:S01]  /*0110*/  ISETP.GE.AND P2, PT, R16, 0x2, PT ;  /* 0x000000021000780c */ /* 0x000fe20003f46270 */
[----:B-1----:R-:W-:Y:S01]  /*0120*/  UPRMT UR4, UR5, 0x654, UR4 ;  /* 0x0000065405047896 */ /* 0x002fe20008000004 */
[----:B--2---:R-:W-:Y:S01]  /*0130*/  FADD R18, R5, -R9 ;  /* 0x8000000905127221 */ /* 0x004fe20000000000 */
[----:B------:R-:W-:Y:S01]  /*0140*/  FADD R17, R4, -R8 ;  /* 0x8000000804117221 */ /* 0x000fe20000000000 */
[----:B------:R-:W-:Y:S01]  /*0150*/  FADD R21, R6, -R10 ;  /* 0x8000000a06157221 */ /* 0x000fe20000000000 */
[----:B------:R-:W-:Y:S01]  /*0160*/  FADD R6, R7, -R11 ;  /* 0x8000000b07067221 */ /* 0x000fe20000000000 */
[----:B---3--:R-:W-:Y:S01]  /*0170*/  FMUL R19, R13, |R18| ;  /* 0x400000120d137220 */ /* 0x008fe20000400000 */
[----:B------:R-:W-:-:S03]  /*0180*/  FADD R13, R12, R13 ;  /* 0x0000000d0c0d7221 */ /* 0x000fc60000000000 */
[----:B------:R-:W-:-:S04]  /*0190*/  FFMA R17, R12, |R17|, R19 ;  /* 0x400000110c117223 */ /* 0x000fc80000000013 */
[C---:B------:R-:W-:Y:S01]  /*01a0*/  FFMA R10, R14.reuse, |R21|, R17 ;  /* 0x400000150e0a7223 */ /* 0x040fe20000000011 */
[----:B------:R-:W-:-:S03]  /*01b0*/  FADD R14, R14, R13 ;  /* 0x0000000d0e0e7221 */ /* 0x000fc60000000000 */
[C---:B------:R-:W-:Y:S01]  /*01c0*/  FFMA R6, R15.reuse, |R6|, R10 ;  /* 0x400000060f067223 */ /* 0x040fe2000000000a */
[----:B------:R-:W-:-:S04]  /*01d0*/  FADD R14, R15, R14 ;  /* 0x0000000e0f0e7221 */ /* 0x000fc80000000000 */
[----:B------:R-:W1:Y:S04]  /*01e0*/  SHFL.BFLY PT, R5, R6, 0x10, 0x1f ;  /* 0x0e001f0006057f89 */ /* 0x000e6800000e0000 */
[----:B------:R-:W2:Y:S01]  /*01f0*/  SHFL.BFLY PT, R9, R14, 0x10, 0x1f ;  /* 0x0e001f000e097f89 */ /* 0x000ea200000e0000 */
[----:B-1----:R-:W-:Y:S01]  /*0200*/  FADD R5, R6, R5 ;  /* 0x0000000506057221 */ /* 0x002fe20000000000 */
[----:B--2---:R-:W-:-:S04]  /*0210*/  FADD R9, R14, R9 ;  /* 0x000000090e097221 */ /* 0x004fc80000000000 */
[----:B------:R-:W1:Y:S04]  /*0220*/  SHFL.BFLY PT, R4, R5, 0x8, 0x1f ;  /* 0x0d001f0005047f89 */ /* 0x000e6800000e0000 */
[----:B------:R-:W2:Y:S01]  /*0230*/  SHFL.BFLY PT, R6, R9, 0x8, 0x1f ;  /* 0x0d001f0009067f89 */ /* 0x000ea200000e0000 */
[----:B-1----:R-:W-:Y:S01]  /*0240*/  FADD R4, R5, R4 ;  /* 0x0000000405047221 */ /* 0x002fe20000000000 */
[----:B--2---:R-:W-:-:S04]  /*0250*/  FADD R6, R9, R6 ;  /* 0x0000000609067221 */ /* 0x004fc80000000000 */
[----:B------:R-:W1:Y:S04]  /*0260*/  SHFL.BFLY PT, R7, R4, 0x4, 0x1f ;  /* 0x0c801f0004077f89 */ /* 0x000e6800000e0000 */
[----:B------:R-:W2:Y:S01]  /*0270*/  SHFL.BFLY PT, R11, R6, 0x4, 0x1f ;  /* 0x0c801f00060b7f89 */ /* 0x000ea200000e0000 */
[----:B-1----:R-:W-:Y:S01]  /*0280*/  FADD R7, R4, R7 ;  /* 0x0000000704077221 */ /* 0x002fe20000000000 */
[----:B------:R-:W-:Y:S01]  /*0290*/  SHF.R.U32.HI R4, RZ, 0x3, R16 ;  /* 0x00000003ff047819 */ /* 0x000fe20000011610 */
[----:B--2---:R-:W-:-:S03]  /*02a0*/  FADD R11, R6, R11 ;  /* 0x0000000b060b7221 */ /* 0x004fc60000000000 */
[----:B------:R-:W1:Y:S01]  /*02b0*/  SHFL.BFLY PT, R8, R7, 0x2, 0x1f ;  /* 0x0c401f0007087f89 */ /* 0x000e6200000e0000 */
[----:B------:R-:W-:Y:S01]  /*02c0*/  LOP3.LUT R4, R4, 0x4, RZ, 0xc0, !PT ;  /* 0x0000000404047812 */ /* 0x000fe200078ec0ff */
[----:B-1----:R-:W-:Y:S01]  /*02d0*/  FADD R8, R7, R8 ;  /* 0x0000000807087221 */ /* 0x002fe20000000000 */
[----:B------:R-:W-:-:S04]  /*02e0*/  LOP3.LUT R7, R16, 0x1, RZ, 0xc0, !PT ;  /* 0x0000000110077812 */ /* 0x000fc800078ec0ff */
[----:B------:R-:W1:Y:S01]  /*02f0*/  SHFL.BFLY PT, R5, R8, 0x1, 0x1f ;  /* 0x0c201f0008057f89 */ /* 0x000e6200000e0000 */
[----:B------:R-:W-:-:S04]  /*0300*/  ISETP.NE.U32.AND P0, PT, R7, 0x1, PT ;  /* 0x000000010700780c */ /* 0x000fc80003f05070 */
[----:B------:R-:W-:Y:S01]  /*0310*/  ISETP.LT.AND P0, PT, R16, 0x2, P0 ;  /* 0x000000021000780c */ /* 0x000fe20000701270 */
[----:B-1----:R-:W-:Y:S02]  /*0320*/  FADD R5, R8, R5 ;  /* 0x0000000508057221 */ /* 0x002fe40000000000 */
[----:B------:R-:W1:Y:S04]  /*0330*/  SHFL.BFLY PT, R8, R11, 0x2, 0x1f ;  /* 0x0c401f000b087f89 */ /* 0x000e6800000e0000 */
[----:B------:R-:W-:Y:S01]  /*0340*/  @!P1 STS [R4+UR4], R5 ;  /* 0x0000000504009988 */ /* 0x000fe20008000804 */
[----:B------:R-:W-:Y:S01]  /*0350*/  BAR.SYNC.DEFER_BLOCKING 0x0 ;  /* 0x0000000000007b1d */ /* 0x000fe20000010000 */
[----:B-1----:R-:W-:-:S05]  /*0360*/  FADD R8, R11, R8 ;  /* 0x000000080b087221 */ /* 0x002fca0000000000 */
[----:B------:R-:W1:Y:S04]  /*0370*/  SHFL.BFLY PT, R9, R8, 0x1, 0x1f ;  /* 0x0c201f0008097f89 */ /* 0x000e6800000e0000 */
[----:B------:R-:W2:Y:S01]  /*0380*/  @!P2 LDS R3, [R0+UR4] ;  /* 0x000000040003a984 */ /* 0x000ea20008000800 */
[----:B-1----:R-:W-:-:S03]  /*0390*/  FADD R9, R8, R9 ;  /* 0x0000000908097221 */ /* 0x002fc60000000000 */
[----:B--2---:R-:W1:Y:S02]  /*03a0*/  SHFL.BFLY PT, R6, R3, 0x1, 0x1f ;  /* 0x0c201f0003067f89 */ /* 0x004e6400000e0000 */
[----:B-1----:R-:W-:-:S05]  /*03b0*/  FADD R5, R3, R6 ;  /* 0x0000000603057221 */ /* 0x002fca0000000000 */
[----:B------:R-:W-:Y:S01]  /*03c0*/  @P0 STS [R0+UR4], R5 ;  /* 0x0000000500000988 */ /* 0x000fe20008000804 */
[----:B------:R-:W-:Y:S06]  /*03d0*/  BAR.SYNC.DEFER_BLOCKING 0x0 ;  /* 0x0000000000007b1d */ /* 0x000fec0000010000 */
[----:B------:R-:W-:Y:S02]  /*03e0*/  LDS R6, [UR4] ;  /* 0x00000004ff067984 */ /* 0x000fe40008000800 */
[----:B------:R-:W-:Y:S06]  /*03f0*/  BAR.SYNC.DEFER_BLOCKING 0x0 ;  /* 0x0000000000007b1d */ /* 0x000fec0000010000 */
[----:B------:R-:W-:Y:S02]  /*0400*/  @!P1 STS [R4+UR4], R9 ;  /* 0x0000000904009988 */ /* 0x000fe40008000804 */
[----:B------:R-:W-:Y:S06]  /*0410*/  BAR.SYNC.DEFER_BLOCKING 0x0 ;  /* 0x0000000000007b1d */ /* 0x000fec0000010000 */
[----:B------:R-:W1:Y:S01]  /*0420*/  @!P2 LDS R2, [R0+UR4] ;  /* 0x000000040002a984 */ /* 0x000e620008000800 */
[----:B------:R-:W-:-:S03]  /*0430*/  LOP3.LUT P2, RZ, R16, 0x3f, RZ, 0xc0, !PT ;  /* 0x0000003f10ff7812 */ /* 0x000fc6000784c0ff */
[----:B-1----:R-:W1:Y:S02]  /*0440*/  SHFL.BFLY PT, R3, R2, 0x1, 0x1f ;  /* 0x0c201f0002037f89 */ /* 0x002e6400000e0000 */
[----:B-1----:R-:W-:-:S05]  /*0450*/  FADD R3, R2, R3 ;  /* 0x0000000302037221 */ /* 0x002fca0000000000 */
[----:B------:R-:W-:Y:S01]  /*0460*/  @P0 STS [R0+UR4], R3 ;  /* 0x0000000300000988 */ /* 0x000fe20008000804 */
[----:B------:R-:W-:Y:S06]  /*0470*/  BAR.SYNC.DEFER_BLOCKING 0x0 ;  /* 0x0000000000007b1d */ /* 0x000fec0000010000 */
[----:B------:R-:W1:Y:S02]  /*0480*/  LDS R5, [UR4] ;  /* 0x00000004ff057984 */ /* 0x000e640008000800 */
[----:B-1----:R-:W-:-:S04]  /*0490*/  FADD R5, RZ, R5 ;  /* 0x00000005ff057221 */ /* 0x002fc80000000000 */
[----:B------:R-:W-:Y:S01]  /*04a0*/  FADD R5, R5, 9.9999999747524270788e-07 ;  /* 0x358637bd05057421 */ /* 0x000fe20000000000 */
[----:B------:R-:W-:Y:S04]  /*04b0*/  BAR.SYNC.DEFER_BLOCKING 0x0 ;  /* 0x0000000000007b1d */ /* 0x000fe80000010000 */
[C---:B------:R-:W-:Y:S02]  /*04c0*/  FSETP.GT.AND P0, PT, |R5|.reuse, 8.50705917302346158658e+37, PT ;  /* 0x7e8000000500780b */ /* 0x040fe40003f04200 */
[----:B------:R-:W-:-:S11]  /*04d0*/  FSETP.GEU.AND P1, PT, |R5|, 1.175494350822287508e-38, PT ;  /* 0x008000000500780b */ /* 0x000fd60003f2e200 */
[----:B------:R-:W-:Y:S01]  /*04e0*/  @P0 FMUL R5, R5, 0.25 ;  /* 0x3e80000005050820 */ /* 0x000fe20000400000 */
[----:B------:R-:W-:Y:S06]  /*04f0*/  @P2 EXIT ;  /* 0x000000000000294d */ /* 0x000fec0003800000 */
[----:B------:R-:W-:Y:S01]  /*0500*/  @!P1 FMUL R5, R5, 16777216 ;  /* 0x4b80000005059820 */ /* 0x000fe20000400000 */
[----:B------:R-:W0:Y:S01]  /*0510*/  LDC.64 R2, c[0x0][0x210] ;  /* 0x00008400ff027b82 */ /* 0x000e220000000a00 */
[----:B------:R-:W-:-:S04]  /*0520*/  FADD R6, RZ, R6 ;  /* 0x00000006ff067221 */ /* 0x000fc80000000000 */
[----:B------:R-:W1:Y:S01]  /*0530*/  MUFU.RCP R5, R5 ;  /* 0x0000000500057308 */ /* 0x000e620000001000 */
[----:B------:R-:W-:-:S04]  /*0540*/  @P0 FMUL R6, R6, 0.25 ;  /* 0x3e80000006060820 */ /* 0x000fc80000400000 */
[----:B------:R-:W-:-:S04]  /*0550*/  @!P1 FMUL R6, R6, 16777216 ;  /* 0x4b80000006069820 */ /* 0x000fc80000400000 */
[----:B-1----:R-:W-:-:S05]  /*0560*/  FMUL R7, R5, R6 ;  /* 0x0000000605077220 */ /* 0x002fca0000400000 */
[----:B0-----:R-:W-:Y:S01]  /*0570*/  STG.E desc[UR6][R2.64], R7 ;  /* 0x0000000702007986 */ /* 0x001fe2000c101906 */
[----:B------:R-:W-:Y:S05]  /*0580*/  EXIT ;  /* 0x000000000000794d */ /* 0x000fea0003800000 */
.L_x_0:
[----:B------:R-:W-:-:S00]  /*0590*/  BRA `(.L_x_0) ;  /* 0xfffffffc00fc7947 */ /* 0x000fc0000383ffff */
[----:B------:R-:W-:-:S00]  /*05a0*/  NOP ;  /* 0x0000000000007918 */ /* 0x000fc00000000000 */
        /* <DEDUP_REMOVED lines=13> */
.L_x_1:


//--------------------- .nv.shared.triton_per_fused_abs_add_div_mul_sub_sum_0 --------------------------
	.section	.nv.shared.triton_per_fused_abs_add_div_mul_sub_sum_0,"aw",@nobits
	.sectionflags	@""
	.align	16
	.zero		1024


//--------------------- .nv.constant0.triton_per_fused_abs_add_div_mul_sub_sum_0 --------------------------
	.section	.nv.constant0.triton_per_fused_abs_add_div_mul_sub_sum_0,"a",@progbits
	.sectionflags	@""
	.align	4
.nv.constant0.triton_per_fused_abs_add_div_mul_sub_sum_0:
	.zero		564
